	.headerflags	@"EF_CUDA_TEXMODE_UNIFIED EF_CUDA_64BIT_ADDRESS EF_CUDA_ACCELERATORS EF_CUDA_SM90 EF_CUDA_VIRTUAL_SM(EF_CUDA_SM90)"
	.elftype	@"ET_EXEC"


//--------------------- .nv.info                  --------------------------
	.section	.nv.info,"",@"SHT_CUDA_INFO"
	.align	4


	//----- nvinfo : EIATTR_REGCOUNT
	.align		4
        /*0000*/ 	.byte	0x04, 0x2f
        /*0002*/ 	.short	(.L_3 - .L_2)
	.align		4
.L_2:
        /*0004*/ 	.word	index@(triton_poi_fused__native_batch_norm_legit_no_training_14)
        /*0008*/ 	.word	0x0000001e


	//----- nvinfo : EIATTR_MIN_STACK_SIZE
	.align		4
.L_3:
        /*000c*/ 	.byte	0x04, 0x12
        /*000e*/ 	.short	(.L_5 - .L_4)
	.align		4
.L_4:
        /*0010*/ 	.word	index@(triton_poi_fused__native_batch_norm_legit_no_training_14)
        /*0014*/ 	.word	0x00000000


	//----- nvinfo : EIATTR_FRAME_SIZE
	.align		4
.L_5:
        /*0018*/ 	.byte	0x04, 0x11
        /*001a*/ 	.short	(.L_7 - .L_6)
	.align		4
.L_6:
        /*001c*/ 	.word	index@(triton_poi_fused__native_batch_norm_legit_no_training_14)
        /*0020*/ 	.word	0x00000000


	//----- nvinfo : EIATTR_MIN_STACK_SIZE
	.align		4
.L_7:
        /*0024*/ 	.byte	0x04, 0x12
        /*0026*/ 	.short	(.L_9 - .L_8)
	.align		4
.L_8:
        /*0028*/ 	.word	index@(triton_poi_fused__native_batch_norm_legit_no_training_14)
        /*002c*/ 	.word	0x00000000
.L_9:


//--------------------- .nv.info.triton_poi_fused__native_batch_norm_legit_no_training_14 --------------------------
	.section	.nv.info.triton_poi_fused__native_batch_norm_legit_no_training_14,"",@"SHT_CUDA_INFO"
	.sectionflags	@""
	.align	4


	//----- nvinfo : EIATTR_CUDA_API_VERSION
	.align		4
        /*0000*/ 	.byte	0x04, 0x37
        /*0002*/ 	.short	(.L_11 - .L_10)
.L_10:
        /*0004*/ 	.word	0x0000007c


	//----- nvinfo : EIATTR_KPARAM_INFO
	.align		4
.L_11:
        /*0008*/ 	.byte	0x04, 0x17
        /*000a*/ 	.short	(.L_13 - .L_12)
.L_12:
        /*000c*/ 	.word	0x00000000
        /*0010*/ 	.short	0x0006
        /*0012*/ 	.short	0x0030
        /*0014*/ 	.byte	0x00, 0xf0, 0x11, 0x00


	//----- nvinfo : EIATTR_KPARAM_INFO
	.align		4
.L_13:
        /*0018*/ 	.byte	0x04, 0x17
        /*001a*/ 	.short	(.L_15 - .L_14)
.L_14:
        /*001c*/ 	.word	0x00000000
        /*0020*/ 	.short	0x0005
        /*0022*/ 	.short	0x0028
        /*0024*/ 	.byte	0x00, 0xf4, 0x21, 0x00


	//----- nvinfo : EIATTR_KPARAM_INFO
	.align		4
.L_15:
        /*0028*/ 	.byte	0x04, 0x17
        /*002a*/ 	.short	(.L_17 - .L_16)
.L_16:
        /*002c*/ 	.word	0x00000000
        /*0030*/ 	.short	0x0004
        /*0032*/ 	.short	0x0020
        /*0034*/ 	.byte	0x00, 0xf4, 0x21, 0x00


	//----- nvinfo : EIATTR_KPARAM_INFO
	.align		4
.L_17:
        /*0038*/ 	.byte	0x04, 0x17
        /*003a*/ 	.short	(.L_19 - .L_18)
.L_18:
        /*003c*/ 	.word	0x00000000
        /*0040*/ 	.short	0x0003
        /*0042*/ 	.short	0x0018
        /*0044*/ 	.byte	0x00, 0xf4, 0x21, 0x00


	//----- nvinfo : EIATTR_KPARAM_INFO
	.align		4
.L_19:
        /*0048*/ 	.byte	0x04, 0x17
        /*004a*/ 	.short	(.L_21 - .L_20)
.L_20:
        /*004c*/ 	.word	0x00000000
        /*0050*/ 	.short	0x0002
        /*0052*/ 	.short	0x0010
        /*0054*/ 	.byte	0x00, 0xf4, 0x21, 0x00


	//----- nvinfo : EIATTR_KPARAM_INFO
	.align		4
.L_21:
        /*0058*/ 	.byte	0x04, 0x17
        /*005a*/ 	.short	(.L_23 - .L_22)
.L_22:
        /*005c*/ 	.word	0x00000000
        /*0060*/ 	.short	0x0001
        /*0062*/ 	.short	0x0008
        /*0064*/ 	.byte	0x00, 0xf4, 0x21, 0x00


	//----- nvinfo : EIATTR_KPARAM_INFO
	.align		4
.L_23:
        /*0068*/ 	.byte	0x04, 0x17
        /*006a*/ 	.short	(.L_25 - .L_24)
.L_24:
        /*006c*/ 	.word	0x00000000
        /*0070*/ 	.short	0x0000
        /*0072*/ 	.short	0x0000
        /*0074*/ 	.byte	0x00, 0xf4, 0x21, 0x00


	//----- nvinfo : EIATTR_SPARSE_MMA_MASK
	.align		4
.L_25:
        /*0078*/ 	.byte	0x03, 0x50
        /*007a*/ 	.short	0x0000


	//----- nvinfo : EIATTR_MAXREG_COUNT
	.align		4
        /*007c*/ 	.byte	0x03, 0x1b
        /*007e*/ 	.short	0x00ff


	//----- nvinfo : EIATTR_EXIT_INSTR_OFFSETS
	.align		4
        /*0080*/ 	.byte	0x04, 0x1c
        /*0082*/ 	.short	(.L_27 - .L_26)


	//   ....[0]....
.L_26:
        /*0084*/ 	.word	0x00000530


	//----- nvinfo : EIATTR_REQNTID
	.align		4
.L_27:
        /*0088*/ 	.byte	0x04, 0x10
        /*008a*/ 	.short	(.L_29 - .L_28)
.L_28:
        /*008c*/ 	.word	0x00000080
        /*0090*/ 	.word	0x00000001
        /*0094*/ 	.word	0x00000001


	//----- nvinfo : EIATTR_CBANK_PARAM_SIZE
	.align		4
.L_29:
        /*0098*/ 	.byte	0x03, 0x19
        /*009a*/ 	.short	0x0034


	//----- nvinfo : EIATTR_PARAM_CBANK
	.align		4
        /*009c*/ 	.byte	0x04, 0x0a
        /*009e*/ 	.short	(.L_31 - .L_30)
	.align		4
.L_30:
        /*00a0*/ 	.word	index@(.nv.constant0.triton_poi_fused__native_batch_norm_legit_no_training_14)
        /*00a4*/ 	.short	0x0210
        /*00a6*/ 	.short	0x0034


	//----- nvinfo : EIATTR_SW_WAR
	.align		4
.L_31:
        /*00a8*/ 	.byte	0x04, 0x36
        /*00aa*/ 	.short	(.L_33 - .L_32)
.L_32:
        /*00ac*/ 	.word	0x00000008
.L_33:


//--------------------- .nv.callgraph             --------------------------
	.section	.nv.callgraph,"",@"SHT_CUDA_CALLGRAPH"
	.align	4
	.sectionentsize	8
	.align		4
        /*0000*/ 	.word	0x00000000
	.align		4
        /*0004*/ 	.word	0xffffffff
	.align		4
        /*0008*/ 	.word	0x00000000
	.align		4
        /*000c*/ 	.word	0xfffffffe
	.align		4
        /*0010*/ 	.word	0x00000000
	.align		4
        /*0014*/ 	.word	0xfffffffd
	.align		4
        /*0018*/ 	.word	0x00000000
	.align		4
        /*001c*/ 	.word	0xfffffffc


//--------------------- .nv.constant4             --------------------------
	.section	.nv.constant4,"a",@progbits
	.align	8
	.align		8
.nv.constant4:
        /*0000*/ 	.dword	_$_str
	.align		8
        /*0008*/ 	.dword	_$_str_$_2


//--------------------- .text.triton_poi_fused__native_batch_norm_legit_no_training_14 --------------------------
	.section	.text.triton_poi_fused__native_batch_norm_legit_no_training_14,"ax",@progbits
	.align	128
        .global         triton_poi_fused__native_batch_norm_legit_no_training_14
        .type           triton_poi_fused__native_batch_norm_legit_no_training_14,@function
        .size           triton_poi_fused__native_batch_norm_legit_no_training_14,(.L_x_1 - triton_poi_fused__native_batch_norm_legit_no_training_14)
        .other          triton_poi_fused__native_batch_norm_legit_no_training_14,@"STO_CUDA_ENTRY STV_DEFAULT"
triton_poi_fused__native_batch_norm_legit_no_training_14:
.text.triton_poi_fused__native_batch_norm_legit_no_training_14:
[----:B------:R-:W-:Y:S01]  /*0000*/  LDC R1, c[0x0][0x28] ;  /* 0x00000a00ff017b82 */ /* 0x000fe20000000800 */
[----:B------:R-:W1:Y:S07]  /*0010*/  S2R R0, SR_TID.X ;  /* 0x0000000000007919 */ /* 0x000e6e0000002100 */
[----:B------:R-:W2:Y:S01]  /*0020*/  LDC.64 R20, c[0x0][0x220] ;  /* 0x00008800ff147b82 */ /* 0x000ea20000000a00 */
[----:B------:R-:W-:Y:S01]  /*0030*/  ULDC.64 UR4, c[0x0][0x208] ;  /* 0x0000820000047ab9 */ /* 0x000fe20000000a00 */
[----:B------:R-:W3:Y:S06]  /*0040*/  S2R R5, SR_CTAID.X ;  /* 0x0000000000057919 */ /* 0x000eec0000002500 */
[----:B------:R-:W4:Y:S08]  /*0050*/  LDC.64 R12, c[0x0][0x210] ;  /* 0x00008400ff0c7b82 */ /* 0x000f300000000a00 */
[----:B------:R-:W5:Y:S08]  /*0060*/  LDC.64 R16, c[0x0][0x218] ;  /* 0x00008600ff107b82 */ /* 0x000f700000000a00 */
[----:B------:R-:W5:Y:S01]  /*0070*/  LDC.64 R8, c[0x0][0x228] ;  /* 0x00008a00ff087b82 */ /* 0x000f620000000a00 */
[----:B-1----:R-:W-:-:S02]  /*0080*/  SHF.L.U32 R0, R0, 0x2, RZ ;  /* 0x0000000200007819 */ /* 0x002fc400000006ff */
[----:B---3--:R-:W-:Y:S02]  /*0090*/  SHF.R.S32.HI R3, RZ, 0x16, R5 ;  /* 0x00000016ff037819 */ /* 0x008fe40000011405 */
[----:B------:R-:W-:Y:S02]  /*00a0*/  LOP3.LUT R0, R0, 0x1fc, RZ, 0xc0, !PT ;  /* 0x000001fc00007812 */ /* 0x000fe400078ec0ff */
[----:B------:R-:W-:Y:S02]  /*00b0*/  SGXT R3, R3, 0x1 ;  /* 0x000000010303781a */ /* 0x000fe40000000200 */
[----:B------:R-:W-:Y:S02]  /*00c0*/  LEA R0, R5, R0, 0x9 ;  /* 0x0000000005007211 */ /* 0x000fe400078e48ff */
[----:B------:R-:W1:Y:S02]  /*00d0*/  LDC.64 R4, c[0x0][0x230] ;  /* 0x00008c00ff047b82 */ /* 0x000e640000000a00 */
[----:B------:R-:W-:-:S04]  /*00e0*/  LEA.HI R3, R3, R0, RZ, 0x6 ;  /* 0x0000000003037211 */ /* 0x000fc800078f30ff */
[----:B------:R-:W-:-:S04]  /*00f0*/  LOP3.LUT R3, R3, 0xffffffc0, RZ, 0xc0, !PT ;  /* 0xffffffc003037812 */ /* 0x000fc800078ec0ff */
[----:B------:R-:W-:-:S05]  /*0100*/  IADD3 R2, R0, -R3, RZ ;  /* 0x8000000300027210 */ /* 0x000fca0007ffe0ff */
[----:B--2---:R-:W-:-:S06]  /*0110*/  IMAD.WIDE R20, R2, 0x4, R20 ;  /* 0x0000000402147825 */ /* 0x004fcc00078e0214 */
[----:B------:R-:W2:Y:S01]  /*0120*/  LDG.E.EL.128 R20, desc[UR4][R20.64] ;  /* 0x0000000414147981 */ /* 0x000ea2000c2e1d00 */
[----:B----4-:R-:W-:-:S04]  /*0130*/  IMAD.WIDE R12, R0, 0x4, R12 ;  /* 0x00000004000c7825 */ /* 0x010fc800078e020c */
[C---:B-----5:R-:W-:Y:S02]  /*0140*/  IMAD.WIDE R16, R2.reuse, 0x4, R16 ;  /* 0x0000000402107825 */ /* 0x060fe400078e0210 */
[----:B------:R-:W3:Y:S04]  /*0150*/  LDG.E.128 R12, desc[UR4][R12.64] ;  /* 0x000000040c0c7981 */ /* 0x000ee8000c1e1d00 */
[----:B------:R-:W3:Y:S01]  /*0160*/  LDG.E.EL.128 R16, desc[UR4][R16.64] ;  /* 0x0000000410107981 */ /* 0x000ee2000c2e1d00 */
[----:B0-----:R-:W-:-:S04]  /*0170*/  IMAD.WIDE R8, R2, 0x4, R8 ;  /* 0x0000000402087825 */ /* 0x001fc800078e0208 */
[----:B-1----:R-:W-:Y:S02]  /*0180*/  IMAD.WIDE R4, R2, 0x4, R4 ;  /* 0x0000000402047825 */ /* 0x002fe400078e0204 */
[----:B------:R-:W4:Y:S01]  /*0190*/  LDG.E.EL.128 R8, desc[UR4][R8.64] ;  /* 0x0000000408087981 */ /* 0x000f22000c2e1d00 */
[----:B------:R-:W0:Y:S03]  /*01a0*/  LDC.64 R2, c[0x0][0x238] ;  /* 0x00008e00ff027b82 */ /* 0x000e260000000a00 */
[----:B------:R-:W4:Y:S01]  /*01b0*/  LDG.E.EL.128 R4, desc[UR4][R4.64] ;  /* 0x0000000404047981 */ /* 0x000f22000c2e1d00 */
[----:B0-----:R-:W-:-:S04]  /*01c0*/  IMAD.WIDE R2, R0, 0x4, R2 ;  /* 0x0000000400027825 */ /* 0x001fc800078e0202 */
[----:B--2---:R-:W-:Y:S01]  /*01d0*/  FADD R20, R20, 9.9999997473787516356e-06 ;  /* 0x3727c5ac14147421 */ /* 0x004fe20000000000 */
[----:B------:R-:W-:Y:S01]  /*01e0*/  FADD R22, R22, 9.9999997473787516356e-06 ;  /* 0x3727c5ac16167421 */ /* 0x000fe20000000000 */
[----:B------:R-:W-:Y:S01]  /*01f0*/  FADD R23, R23, 9.9999997473787516356e-06 ;  /* 0x3727c5ac17177421 */ /* 0x000fe20000000000 */
[----:B------:R-:W-:Y:S01]  /*0200*/  FADD R21, R21, 9.9999997473787516356e-06 ;  /* 0x3727c5ac15157421 */ /* 0x000fe20000000000 */
[----:B------:R0:W1:Y:S01]  /*0210*/  MUFU.SQRT R26, R20 ;  /* 0x00000014001a7308 */ /* 0x0000620000002000 */
[----:B---3--:R-:W-:-:S07]  /*0220*/  FADD R14, R14, -R18 ;  /* 0x800000120e0e7221 */ /* 0x008fce0000000000 */
[----:B------:R-:W2:Y:S01]  /*0230*/  MUFU.SQRT R24, R22 ;  /* 0x0000001600187308 */ /* 0x000ea20000002000 */
[----:B0-----:R-:W-:Y:S01]  /*0240*/  HFMA2.MMA R20, -RZ, RZ, 1.625, 0 ;  /* 0x3e800000ff147435 */ /* 0x001fe200000001ff */
[----:B------:R-:W-:Y:S01]  /*0250*/  FADD R13, R13, -R17 ;  /* 0x800000110d0d7221 */ /* 0x000fe20000000000 */
[----:B------:R-:W-:Y:S01]  /*0260*/  FADD R15, R15, -R19 ;  /* 0x800000130f0f7221 */ /* 0x000fe20000000000 */
[----:B------:R-:W-:Y:S01]  /*0270*/  FADD R12, R12, -R16 ;  /* 0x800000100c0c7221 */ /* 0x000fe20000000000 */
[----:B-1----:R-:W-:-:S03]  /*0280*/  FSETP.GT.AND P6, PT, R26, 8.50705917302346158658e+37, PT ;  /* 0x7e8000001a00780b */ /* 0x002fc60003fc4000 */
[----:B------:R-:W0:Y:S01]  /*0290*/  MUFU.SQRT R25, R23 ;  /* 0x0000001700197308 */ /* 0x000e220000002000 */
[----:B------:R-:W-:Y:S02]  /*02a0*/  FSETP.GEU.AND P2, PT, R26, 1.175494350822287508e-38, PT ;  /* 0x008000001a00780b */ /* 0x000fe40003f4e000 */
[----:B--2---:R-:W-:-:S05]  /*02b0*/  FSETP.GT.AND P4, PT, R24, 8.50705917302346158658e+37, PT ;  /* 0x7e8000001800780b */ /* 0x004fca0003f84000 */
[----:B------:R1:W2:Y:S01]  /*02c0*/  MUFU.SQRT R27, R21 ;  /* 0x00000015001b7308 */ /* 0x0002a20000002000 */
[----:B------:R-:W-:Y:S02]  /*02d0*/  FSETP.GEU.AND P0, PT, R24, 1.175494350822287508e-38, PT ;  /* 0x008000001800780b */ /* 0x000fe40003f0e000 */
[----:B------:R-:W-:Y:S01]  /*02e0*/  FSEL R17, R20, 1, P4 ;  /* 0x3f80000014117808 */ /* 0x000fe20002000000 */
[----:B------:R-:W-:Y:S01]  /*02f0*/  @P6 FMUL R26, R26, 0.25 ;  /* 0x3e8000001a1a6820 */ /* 0x000fe20000400000 */
[----:B0-----:R-:W-:-:S03]  /*0300*/  FSETP.GT.AND P3, PT, R25, 8.50705917302346158658e+37, PT ;  /* 0x7e8000001900780b */ /* 0x001fc60003f64000 */
[----:B------:R-:W-:Y:S01]  /*0310*/  @!P2 FMUL R26, R26, 16777216 ;  /* 0x4b8000001a1aa820 */ /* 0x000fe20000400000 */
[----:B-1----:R-:W-:Y:S02]  /*0320*/  FSEL R21, R20, 1, P6 ;  /* 0x3f80000014157808 */ /* 0x002fe40003000000 */
[----:B------:R-:W-:Y:S01]  /*0330*/  FSETP.GEU.AND P6, PT, R25, 1.175494350822287508e-38, PT ;  /* 0x008000001900780b */ /* 0x000fe20003fce000 */
[----:B------:R-:W-:Y:S01]  /*0340*/  @P4 FMUL R24, R24, 0.25 ;  /* 0x3e80000018184820 */ /* 0x000fe20000400000 */
[----:B------:R-:W0:Y:S01]  /*0350*/  MUFU.RCP R22, R26 ;  /* 0x0000001a00167308 */ /* 0x000e220000001000 */
[----:B------:R-:W-:Y:S01]  /*0360*/  @!P2 FMUL R21, R21, 16777216 ;  /* 0x4b8000001515a820 */ /* 0x000fe20000400000 */
[C---:B--2---:R-:W-:Y:S01]  /*0370*/  FSETP.GT.AND P5, PT, R27.reuse, 8.50705917302346158658e+37, PT ;  /* 0x7e8000001b00780b */ /* 0x044fe20003fa4000 */
[----:B------:R-:W-:Y:S01]  /*0380*/  @!P0 FMUL R24, R24, 16777216 ;  /* 0x4b80000018188820 */ /* 0x000fe20000400000 */
[----:B------:R-:W-:Y:S01]  /*0390*/  FSETP.GEU.AND P1, PT, R27, 1.175494350822287508e-38, PT ;  /* 0x008000001b00780b */ /* 0x000fe20003f2e000 */
[----:B------:R-:W-:Y:S01]  /*03a0*/  @!P0 FMUL R17, R17, 16777216 ;  /* 0x4b80000011118820 */ /* 0x000fe20000400000 */
[C---:B------:R-:W-:Y:S01]  /*03b0*/  FSEL R18, R20.reuse, 1, P5 ;  /* 0x3f80000014127808 */ /* 0x040fe20002800000 */
[----:B------:R-:W-:Y:S01]  /*03c0*/  @P3 FMUL R25, R25, 0.25 ;  /* 0x3e80000019193820 */ /* 0x000fe20000400000 */
[----:B------:R-:W-:Y:S01]  /*03d0*/  FSEL R20, R20, 1, P3 ;  /* 0x3f80000014147808 */ /* 0x000fe20001800000 */
[----:B------:R-:W1:Y:S02]  /*03e0*/  MUFU.RCP R24, R24 ;  /* 0x0000001800187308 */ /* 0x000e640000001000 */
[----:B------:R-:W-:-:S02]  /*03f0*/  @!P6 FMUL R25, R25, 16777216 ;  /* 0x4b8000001919e820 */ /* 0x000fc40000400000 */
[----:B------:R-:W-:Y:S02]  /*0400*/  @!P6 FMUL R20, R20, 16777216 ;  /* 0x4b8000001414e820 */ /* 0x000fe40000400000 */
[----:B------:R-:W-:Y:S01]  /*0410*/  @P5 FMUL R27, R27, 0.25 ;  /* 0x3e8000001b1b5820 */ /* 0x000fe20000400000 */
[----:B0-----:R-:W-:Y:S01]  /*0420*/  FMUL R21, R22, R21 ;  /* 0x0000001516157220 */ /* 0x001fe20000400000 */
[----:B------:R-:W0:Y:S01]  /*0430*/  MUFU.RCP R25, R25 ;  /* 0x0000001900197308 */ /* 0x000e220000001000 */
[----:B------:R-:W-:Y:S01]  /*0440*/  @!P1 FMUL R18, R18, 16777216 ;  /* 0x4b80000012129820 */ /* 0x000fe20000400000 */
[----:B------:R-:W-:Y:S01]  /*0450*/  @!P1 FMUL R27, R27, 16777216 ;  /* 0x4b8000001b1b9820 */ /* 0x000fe20000400000 */
[----:B------:R-:W-:Y:S01]  /*0460*/  FMUL R21, R12, R21 ;  /* 0x000000150c157220 */ /* 0x000fe20000400000 */
[----:B-1----:R-:W-:-:S04]  /*0470*/  FMUL R17, R24, R17 ;  /* 0x0000001118117220 */ /* 0x002fc80000400000 */
[----:B------:R-:W1:Y:S01]  /*0480*/  MUFU.RCP R23, R27 ;  /* 0x0000001b00177308 */ /* 0x000e620000001000 */
[----:B----4-:R-:W-:Y:S01]  /*0490*/  FFMA R4, R8, R21, R4 ;  /* 0x0000001508047223 */ /* 0x010fe20000000004 */
[----:B------:R-:W-:Y:S01]  /*04a0*/  FMUL R17, R14, R17 ;  /* 0x000000110e117220 */ /* 0x000fe20000400000 */
[----:B0-----:R-:W-:-:S03]  /*04b0*/  FMUL R20, R25, R20 ;  /* 0x0000001419147220 */ /* 0x001fc60000400000 */
[----:B------:R-:W-:Y:S01]  /*04c0*/  FFMA R6, R10, R17, R6 ;  /* 0x000000110a067223 */ /* 0x000fe20000000006 */
[----:B------:R-:W-:Y:S01]  /*04d0*/  FMUL R20, R15, R20 ;  /* 0x000000140f147220 */ /* 0x000fe20000400000 */
[----:B-1----:R-:W-:-:S03]  /*04e0*/  FMUL R18, R23, R18 ;  /* 0x0000001217127220 */ /* 0x002fc60000400000 */
[----:B------:R-:W-:Y:S01]  /*04f0*/  FFMA R7, R11, R20, R7 ;  /* 0x000000140b077223 */ /* 0x000fe20000000007 */
[----:B------:R-:W-:-:S04]  /*0500*/  FMUL R18, R13, R18 ;  /* 0x000000120d127220 */ /* 0x000fc80000400000 */
[----:B------:R-:W-:-:S05]  /*0510*/  FFMA R5, R9, R18, R5 ;  /* 0x0000001209057223 */ /* 0x000fca0000000005 */
[----:B------:R-:W-:Y:S01]  /*0520*/  STG.E.128 desc[UR4][R2.64], R4 ;  /* 0x0000000402007986 */ /* 0x000fe2000c101d04 */
[----:B------:R-:W-:Y:S05]  /*0530*/  EXIT ;  /* 0x000000000000794d */ /* 0x000fea0003800000 */
.L_x_0:
[----:B------:R-:W-:-:S00]  /*0540*/  BRA `(.L_x_0) ;  /* 0xfffffffc00fc7947 */ /* 0x000fc0000383ffff */
[----:B------:R-:W-:-:S00]  /*0550*/  NOP ;  /* 0x0000000000007918 */ /* 0x000fc00000000000 */
        /* <DEDUP_REMOVED lines=10> */
.L_x_1:


//--------------------- .nv.global.init           --------------------------
	.section	.nv.global.init,"aw",@progbits
.nv.global.init:
	.type		_$_str,@object
	.size		_$_str,(_$_str_$_2 - _$_str)
_$_str:
        /*0000*/ 	.byte	0x5f, 0x5f, 0x43, 0x55, 0x44, 0x41, 0x5f, 0x46, 0x54, 0x5a, 0x00
	.type		_$_str_$_2,@object
	.size		_$_str_$_2,(.L_1 - _$_str_$_2)
_$_str_$_2:
        /*000b*/ 	.byte	0x5f, 0x5f, 0x43, 0x55, 0x44, 0x41, 0x5f, 0x50, 0x52, 0x45, 0x43, 0x5f, 0x53, 0x51, 0x52, 0x54
        /*001b*/ 	.byte	0x00
.L_1:


//--------------------- .nv.constant0.triton_poi_fused__native_batch_norm_legit_no_training_14 --------------------------
	.section	.nv.constant0.triton_poi_fused__native_batch_norm_legit_no_training_14,"a",@progbits
	.sectionflags	@""
	.align	4
.nv.constant0.triton_poi_fused__native_batch_norm_legit_no_training_14:
	.zero		580
